	.headerflags	@"EF_CUDA_TEXMODE_UNIFIED EF_CUDA_64BIT_ADDRESS EF_CUDA_ACCELERATORS EF_CUDA_SM90 EF_CUDA_VIRTUAL_SM(EF_CUDA_SM90)"
	.elftype	@"ET_EXEC"


//--------------------- .nv.info                  --------------------------
	.section	.nv.info,"",@"SHT_CUDA_INFO"
	.align	4


	//----- nvinfo : EIATTR_REGCOUNT
	.align		4
        /*0000*/ 	.byte	0x04, 0x2f
        /*0002*/ 	.short	(.L_1 - .L_0)
	.align		4
.L_0:
        /*0004*/ 	.word	index@(triton_poi_fused_convolution_51)
        /*0008*/ 	.word	0x0000000c


	//----- nvinfo : EIATTR_MIN_STACK_SIZE
	.align		4
.L_1:
        /*000c*/ 	.byte	0x04, 0x12
        /*000e*/ 	.short	(.L_3 - .L_2)
	.align		4
.L_2:
        /*0010*/ 	.word	index@(triton_poi_fused_convolution_51)
        /*0014*/ 	.word	0x00000000


	//----- nvinfo : EIATTR_FRAME_SIZE
	.align		4
.L_3:
        /*0018*/ 	.byte	0x04, 0x11
        /*001a*/ 	.short	(.L_5 - .L_4)
	.align		4
.L_4:
        /*001c*/ 	.word	index@(triton_poi_fused_convolution_51)
        /*0020*/ 	.word	0x00000000


	//----- nvinfo : EIATTR_MIN_STACK_SIZE
	.align		4
.L_5:
        /*0024*/ 	.byte	0x04, 0x12
        /*0026*/ 	.short	(.L_7 - .L_6)
	.align		4
.L_6:
        /*0028*/ 	.word	index@(triton_poi_fused_convolution_51)
        /*002c*/ 	.word	0x00000000
.L_7:


//--------------------- .nv.info.triton_poi_fused_convolution_51 --------------------------
	.section	.nv.info.triton_poi_fused_convolution_51,"",@"SHT_CUDA_INFO"
	.sectionflags	@""
	.align	4


	//----- nvinfo : EIATTR_CUDA_API_VERSION
	.align		4
        /*0000*/ 	.byte	0x04, 0x37
        /*0002*/ 	.short	(.L_9 - .L_8)
.L_8:
        /*0004*/ 	.word	0x0000007c


	//----- nvinfo : EIATTR_KPARAM_INFO
	.align		4
.L_9:
        /*0008*/ 	.byte	0x04, 0x17
        /*000a*/ 	.short	(.L_11 - .L_10)
.L_10:
        /*000c*/ 	.word	0x00000000
        /*0010*/ 	.short	0x0002
        /*0012*/ 	.short	0x0010
        /*0014*/ 	.byte	0x00, 0xf0, 0x11, 0x00


	//----- nvinfo : EIATTR_KPARAM_INFO
	.align		4
.L_11:
        /*0018*/ 	.byte	0x04, 0x17
        /*001a*/ 	.short	(.L_13 - .L_12)
.L_12:
        /*001c*/ 	.word	0x00000000
        /*0020*/ 	.short	0x0001
        /*0022*/ 	.short	0x0008
        /*0024*/ 	.byte	0x00, 0xf4, 0x21, 0x00


	//----- nvinfo : EIATTR_KPARAM_INFO
	.align		4
.L_13:
        /*0028*/ 	.byte	0x04, 0x17
        /*002a*/ 	.short	(.L_15 - .L_14)
.L_14:
        /*002c*/ 	.word	0x00000000
        /*0030*/ 	.short	0x0000
        /*0032*/ 	.short	0x0000
        /*0034*/ 	.byte	0x00, 0xf4, 0x21, 0x00


	//----- nvinfo : EIATTR_SPARSE_MMA_MASK
	.align		4
.L_15:
        /*0038*/ 	.byte	0x03, 0x50
        /*003a*/ 	.short	0x0000


	//----- nvinfo : EIATTR_MAXREG_COUNT
	.align		4
        /*003c*/ 	.byte	0x03, 0x1b
        /*003e*/ 	.short	0x00ff


	//----- nvinfo : EIATTR_EXIT_INSTR_OFFSETS
	.align		4
        /*0040*/ 	.byte	0x04, 0x1c
        /*0042*/ 	.short	(.L_17 - .L_16)


	//   ....[0]....
.L_16:
        /*0044*/ 	.word	0x00000180


	//   ....[1]....
        /*0048*/ 	.word	0x000001a0


	//----- nvinfo : EIATTR_REQNTID
	.align		4
.L_17:
        /*004c*/ 	.byte	0x04, 0x10
        /*004e*/ 	.short	(.L_19 - .L_18)
.L_18:
        /*0050*/ 	.word	0x00000080
        /*0054*/ 	.word	0x00000001
        /*0058*/ 	.word	0x00000001


	//----- nvinfo : EIATTR_CBANK_PARAM_SIZE
	.align		4
.L_19:
        /*005c*/ 	.byte	0x03, 0x19
        /*005e*/ 	.short	0x0014


	//----- nvinfo : EIATTR_PARAM_CBANK
	.align		4
        /*0060*/ 	.byte	0x04, 0x0a
        /*0062*/ 	.short	(.L_21 - .L_20)
	.align		4
.L_20:
        /*0064*/ 	.word	index@(.nv.constant0.triton_poi_fused_convolution_51)
        /*0068*/ 	.short	0x0210
        /*006a*/ 	.short	0x0014


	//----- nvinfo : EIATTR_SW_WAR
	.align		4
.L_21:
        /*006c*/ 	.byte	0x04, 0x36
        /*006e*/ 	.short	(.L_23 - .L_22)
.L_22:
        /*0070*/ 	.word	0x00000008
.L_23:


//--------------------- .nv.callgraph             --------------------------
	.section	.nv.callgraph,"",@"SHT_CUDA_CALLGRAPH"
	.align	4
	.sectionentsize	8
	.align		4
        /*0000*/ 	.word	0x00000000
	.align		4
        /*0004*/ 	.word	0xffffffff
	.align		4
        /*0008*/ 	.word	0x00000000
	.align		4
        /*000c*/ 	.word	0xfffffffe
	.align		4
        /*0010*/ 	.word	0x00000000
	.align		4
        /*0014*/ 	.word	0xfffffffd
	.align		4
        /*0018*/ 	.word	0x00000000
	.align		4
        /*001c*/ 	.word	0xfffffffc


//--------------------- .text.triton_poi_fused_convolution_51 --------------------------
	.section	.text.triton_poi_fused_convolution_51,"ax",@progbits
	.align	128
        .global         triton_poi_fused_convolution_51
        .type           triton_poi_fused_convolution_51,@function
        .size           triton_poi_fused_convolution_51,(.L_x_1 - triton_poi_fused_convolution_51)
        .other          triton_poi_fused_convolution_51,@"STO_CUDA_ENTRY STV_DEFAULT"
triton_poi_fused_convolution_51:
.text.triton_poi_fused_convolution_51:
[----:B------:R-:W0:Y:S02]  /*0000*/  LDC R1, c[0x0][0x28] ;  /* 0x00000a00ff017b82 */ /* 0x000e240000000800 */
[----:B------:R-:W1:Y:S01]  /*0010*/  S2R R0, SR_TID.X ;  /* 0x0000000000007919 */ /* 0x000e620000002100 */
[----:B------:R-:W2:Y:S01]  /*0020*/  LDC.64 R4, c[0x0][0x218] ;  /* 0x00008600ff047b82 */ /* 0x000ea20000000a00 */
[----:B------:R-:W-:Y:S01]  /*0030*/  ULDC.64 UR4, c[0x0][0x208] ;  /* 0x0000820000047ab9 */ /* 0x000fe20000000a00 */
[----:B------:R-:W3:Y:S01]  /*0040*/  S2R R7, SR_CTAID.X ;  /* 0x0000000000077919 */ /* 0x000ee20000002500 */
[----:B-1----:R-:W-:Y:S02]  /*0050*/  LOP3.LUT R0, R0, 0x7f, RZ, 0xc0, !PT ;  /* 0x0000007f00007812 */ /* 0x002fe400078ec0ff */
[----:B---3--:R-:W-:-:S03]  /*0060*/  SHF.R.S32.HI R2, RZ, 0x18, R7 ;  /* 0x00000018ff027819 */ /* 0x008fc60000011407 */
[----:B------:R-:W-:Y:S01]  /*0070*/  IMAD R7, R7, 0x80, R0 ;  /* 0x0000008007077824 */ /* 0x000fe200078e0200 */
[----:B------:R-:W-:Y:S02]  /*0080*/  SGXT R0, R2, 0x1 ;  /* 0x000000010200781a */ /* 0x000fe40000000200 */
[----:B------:R-:W1:Y:S02]  /*0090*/  LDC.64 R2, c[0x0][0x210] ;  /* 0x00008400ff027b82 */ /* 0x000e640000000a00 */
[----:B------:R-:W-:Y:S02]  /*00a0*/  ISETP.GE.AND P0, PT, R7, 0x2800, PT ;  /* 0x000028000700780c */ /* 0x000fe40003f06270 */
[----:B------:R-:W-:-:S04]  /*00b0*/  LEA.HI R0, R0, R7, RZ, 0x8 ;  /* 0x0000000700007211 */ /* 0x000fc800078f40ff */
[----:B------:R-:W-:-:S05]  /*00c0*/  SHF.R.S32.HI R0, RZ, 0x8, R0 ;  /* 0x00000008ff007819 */ /* 0x000fca0000011400 */
[----:B------:R-:W-:-:S05]  /*00d0*/  IMAD.HI R6, R0, 0x66666667, RZ ;  /* 0x6666666700067827 */ /* 0x000fca00078e02ff */
[----:B------:R-:W-:-:S04]  /*00e0*/  SHF.R.U32.HI R9, RZ, 0x1f, R6 ;  /* 0x0000001fff097819 */ /* 0x000fc80000011606 */
[----:B------:R-:W-:Y:S01]  /*00f0*/  LEA.HI.SX32 R9, R6, R9, 0x1e ;  /* 0x0000000906097211 */ /* 0x000fe200078ff2ff */
[----:B-1----:R-:W-:-:S04]  /*0100*/  IMAD.WIDE R2, R7, 0x4, R2 ;  /* 0x0000000407027825 */ /* 0x002fc800078e0202 */
[----:B------:R-:W-:Y:S02]  /*0110*/  IMAD R9, R9, -0xa, R0 ;  /* 0xfffffff609097824 */ /* 0x000fe400078e0200 */
[----:B------:R-:W-:Y:S02]  /*0120*/  IMAD.MOV.U32 R0, RZ, RZ, RZ ;  /* 0x000000ffff007224 */ /* 0x000fe400078e00ff */
[----:B------:R-:W-:Y:S02]  /*0130*/  IMAD.MOV.U32 R7, RZ, RZ, RZ ;  /* 0x000000ffff077224 */ /* 0x000fe400078e00ff */
[----:B--2---:R-:W-:Y:S02]  /*0140*/  IMAD.WIDE R4, R9, 0x4, R4 ;  /* 0x0000000409047825 */ /* 0x004fe400078e0204 */
[----:B------:R-:W2:Y:S04]  /*0150*/  @!P0 LDG.E R0, desc[UR4][R2.64] ;  /* 0x0000000402008981 */ /* 0x000ea8000c1e1900 */
[----:B------:R-:W2:Y:S02]  /*0160*/  @!P0 LDG.E.EL R7, desc[UR4][R4.64] ;  /* 0x0000000404078981 */ /* 0x000ea4000c2e1900 */
[----:B--2---:R-:W-:Y:S01]  /*0170*/  FADD R7, R7, R0 ;  /* 0x0000000007077221 */ /* 0x004fe20000000000 */
[----:B------:R-:W-:Y:S06]  /*0180*/  @P0 EXIT ;  /* 0x000000000000094d */ /* 0x000fec0003800000 */
[----:B------:R-:W-:Y:S01]  /*0190*/  STG.E desc[UR4][R2.64], R7 ;  /* 0x0000000702007986 */ /* 0x000fe2000c101904 */
[----:B------:R-:W-:Y:S05]  /*01a0*/  EXIT ;  /* 0x000000000000794d */ /* 0x000fea0003800000 */
.L_x_0:
[----:B------:R-:W-:-:S00]  /*01b0*/  BRA `(.L_x_0) ;  /* 0xfffffffc00fc7947 */ /* 0x000fc0000383ffff */
[----:B------:R-:W-:-:S00]  /*01c0*/  NOP ;  /* 0x0000000000007918 */ /* 0x000fc00000000000 */
        /* <DEDUP_REMOVED lines=11> */
.L_x_1:


//--------------------- .nv.constant0.triton_poi_fused_convolution_51 --------------------------
	.section	.nv.constant0.triton_poi_fused_convolution_51,"a",@progbits
	.sectionflags	@""
	.align	4
.nv.constant0.triton_poi_fused_convolution_51:
	.zero		548
